//
// Generated by NVIDIA NVVM Compiler
//
// Compiler Build ID: CL-36424714
// Cuda compilation tools, release 13.0, V13.0.88
// Based on NVVM 20.0.0
//

.version 9.0
.target sm_100
.address_size 64

	// .globl	_Z6vecAddIdEvPT_S1_S1_i

.visible .entry _Z6vecAddIdEvPT_S1_S1_i(
	.param .u64 .ptr .align 1 _Z6vecAddIdEvPT_S1_S1_i_param_0,
	.param .u64 .ptr .align 1 _Z6vecAddIdEvPT_S1_S1_i_param_1,
	.param .u64 .ptr .align 1 _Z6vecAddIdEvPT_S1_S1_i_param_2,
	.param .u32 _Z6vecAddIdEvPT_S1_S1_i_param_3
)
{
	.reg .pred 	%p<2>;
	.reg .b32 	%r<6>;
	.reg .b64 	%rd<11>;
	.reg .b64 	%fd<4>;

	ld.param.u64 	%rd1, [_Z6vecAddIdEvPT_S1_S1_i_param_0];
	ld.param.u64 	%rd2, [_Z6vecAddIdEvPT_S1_S1_i_param_1];
	ld.param.u64 	%rd3, [_Z6vecAddIdEvPT_S1_S1_i_param_2];
	ld.param.u32 	%r2, [_Z6vecAddIdEvPT_S1_S1_i_param_3];
	mov.u32 	%r3, %ctaid.x;
	mov.u32 	%r4, %ntid.x;
	mov.u32 	%r5, %tid.x;
	mad.lo.s32 	%r1, %r3, %r4, %r5;
	setp.ge.s32 	%p1, %r1, %r2;
	@%p1 bra 	$L__BB0_2;
	cvta.to.global.u64 	%rd4, %rd1;
	cvta.to.global.u64 	%rd5, %rd2;
	cvta.to.global.u64 	%rd6, %rd3;
	mul.wide.s32 	%rd7, %r1, 8;
	add.s64 	%rd8, %rd4, %rd7;
	ld.global.f64 	%fd1, [%rd8];
	add.s64 	%rd9, %rd5, %rd7;
	ld.global.f64 	%fd2, [%rd9];
	add.f64 	%fd3, %fd1, %fd2;
	add.s64 	%rd10, %rd6, %rd7;
	st.global.f64 	[%rd10], %fd3;
$L__BB0_2:
	ret;

}
	// .globl	_Z6vecAddIfEvPT_S1_S1_i
.visible .entry _Z6vecAddIfEvPT_S1_S1_i(
	.param .u64 .ptr .align 1 _Z6vecAddIfEvPT_S1_S1_i_param_0,
	.param .u64 .ptr .align 1 _Z6vecAddIfEvPT_S1_S1_i_param_1,
	.param .u64 .ptr .align 1 _Z6vecAddIfEvPT_S1_S1_i_param_2,
	.param .u32 _Z6vecAddIfEvPT_S1_S1_i_param_3
)
{
	.reg .pred 	%p<2>;
	.reg .b32 	%r<6>;
	.reg .b32 	%f<4>;
	.reg .b64 	%rd<11>;

	ld.param.u64 	%rd1, [_Z6vecAddIfEvPT_S1_S1_i_param_0];
	ld.param.u64 	%rd2, [_Z6vecAddIfEvPT_S1_S1_i_param_1];
	ld.param.u64 	%rd3, [_Z6vecAddIfEvPT_S1_S1_i_param_2];
	ld.param.u32 	%r2, [_Z6vecAddIfEvPT_S1_S1_i_param_3];
	mov.u32 	%r3, %ctaid.x;
	mov.u32 	%r4, %ntid.x;
	mov.u32 	%r5, %tid.x;
	mad.lo.s32 	%r1, %r3, %r4, %r5;
	setp.ge.s32 	%p1, %r1, %r2;
	@%p1 bra 	$L__BB1_2;
	cvta.to.global.u64 	%rd4, %rd1;
	cvta.to.global.u64 	%rd5, %rd2;
	cvta.to.global.u64 	%rd6, %rd3;
	mul.wide.s32 	%rd7, %r1, 4;
	add.s64 	%rd8, %rd4, %rd7;
	ld.global.f32 	%f1, [%rd8];
	add.s64 	%rd9, %rd5, %rd7;
	ld.global.f32 	%f2, [%rd9];
	add.f32 	%f3, %f1, %f2;
	add.s64 	%rd10, %rd6, %rd7;
	st.global.f32 	[%rd10], %f3;
$L__BB1_2:
	ret;

}


// ===== COMPILED SASS (sm_100) =====

	.target	sm_100

	.elftype	@"ET_EXEC"


//--------------------- .note.nv.tkinfo           --------------------------
	.section	.note.nv.tkinfo,"",@"SHT_NOTE"
	.sectionflags	@"SHF_NOTE_NV_TKINFO"
	.tkinfo
        /*0018*/ 	.word	0x00000002
        /*0030*/ 	.string	""
        /*0030*/ 	.string	"ptxas"
        /*0030*/ 	.string	"Cuda compilation tools, release 13.0, V13.0.88"
        /*0030*/ 	.string	"Build cuda_13.0.r13.0/compiler.36424714_0"
        /*0030*/ 	.string	"-arch sm_100 -m 64 "



//--------------------- .note.nv.cuinfo           --------------------------
	.section	.note.nv.cuinfo,"",@"SHT_NOTE"
	.sectionflags	@"SHF_NOTE_NV_CUINFO"
        /*0018*/ 	.short	0x0002
        /*001a*/ 	.short	0x0064
        /*001c*/ 	.short	0x0082
	.zero		2


//--------------------- .nv.info                  --------------------------
	.section	.nv.info,"",@"SHT_CUDA_INFO"
	.align	4


	//----- nvinfo : EIATTR_REGCOUNT
	.align		4
        /*0000*/ 	.byte	0x04, 0x2f
        /*0002*/ 	.short	(.L_1 - .L_0)
	.align		4
.L_0:
        /*0004*/ 	.word	index@(_Z6vecAddIdEvPT_S1_S1_i)
        /*0008*/ 	.word	0x0000000e


	//----- nvinfo : EIATTR_FRAME_SIZE
	.align		4
.L_1:
        /*000c*/ 	.byte	0x04, 0x11
        /*000e*/ 	.short	(.L_3 - .L_2)
	.align		4
.L_2:
        /*0010*/ 	.word	index@(_Z6vecAddIdEvPT_S1_S1_i)
        /*0014*/ 	.word	0x00000000


	//----- nvinfo : EIATTR_REGCOUNT
	.align		4
.L_3:
        /*0018*/ 	.byte	0x04, 0x2f
        /*001a*/ 	.short	(.L_5 - .L_4)
	.align		4
.L_4:
        /*001c*/ 	.word	index@(_Z6vecAddIfEvPT_S1_S1_i)
        /*0020*/ 	.word	0x0000000c


	//----- nvinfo : EIATTR_FRAME_SIZE
	.align		4
.L_5:
        /*0024*/ 	.byte	0x04, 0x11
        /*0026*/ 	.short	(.L_7 - .L_6)
	.align		4
.L_6:
        /*0028*/ 	.word	index@(_Z6vecAddIfEvPT_S1_S1_i)
        /*002c*/ 	.word	0x00000000


	//----- nvinfo : EIATTR_MIN_STACK_SIZE
	.align		4
.L_7:
        /*0030*/ 	.byte	0x04, 0x12
        /*0032*/ 	.short	(.L_9 - .L_8)
	.align		4
.L_8:
        /*0034*/ 	.word	index@(_Z6vecAddIfEvPT_S1_S1_i)
        /*0038*/ 	.word	0x00000000


	//----- nvinfo : EIATTR_MIN_STACK_SIZE
	.align		4
.L_9:
        /*003c*/ 	.byte	0x04, 0x12
        /*003e*/ 	.short	(.L_11 - .L_10)
	.align		4
.L_10:
        /*0040*/ 	.word	index@(_Z6vecAddIdEvPT_S1_S1_i)
        /*0044*/ 	.word	0x00000000
.L_11:


//--------------------- .nv.compat                --------------------------
	.section	.nv.compat,"",@"SHT_CUDA_COMPAT_INFO"
	.align	4
        /*0000*/ 	.byte	0x02, 0x09, 0x00, 0x00, 0x02, 0x02, 0x01, 0x00, 0x02, 0x05, 0x05, 0x00, 0x03, 0x07, 0x01, 0x01
        /*0010*/ 	.byte	0x02, 0x03, 0x00, 0x00, 0x02, 0x06, 0x01, 0x00, 0x04, 0x0b, 0x08, 0x00, 0x01, 0x00, 0x00, 0x00
        /*0020*/ 	.byte	0x00, 0x00, 0x00, 0x00


//--------------------- .nv.info._Z6vecAddIfEvPT_S1_S1_i --------------------------
	.section	.nv.info._Z6vecAddIfEvPT_S1_S1_i,"",@"SHT_CUDA_INFO"
	.sectionflags	@""
	.align	4


	//----- nvinfo : EIATTR_CUDA_API_VERSION
	.align		4
        /*0000*/ 	.byte	0x04, 0x37
        /*0002*/ 	.short	(.L_13 - .L_12)
.L_12:
        /*0004*/ 	.word	0x00000082


	//----- nvinfo : EIATTR_KPARAM_INFO
	.align		4
.L_13:
        /*0008*/ 	.byte	0x04, 0x17
        /*000a*/ 	.short	(.L_15 - .L_14)
.L_14:
        /*000c*/ 	.word	0x00000000
        /*0010*/ 	.short	0x0003
        /*0012*/ 	.short	0x0018
        /*0014*/ 	.byte	0x00, 0xf0, 0x11, 0x00


	//----- nvinfo : EIATTR_KPARAM_INFO
	.align		4
.L_15:
        /*0018*/ 	.byte	0x04, 0x17
        /*001a*/ 	.short	(.L_17 - .L_16)
.L_16:
        /*001c*/ 	.word	0x00000000
        /*0020*/ 	.short	0x0002
        /*0022*/ 	.short	0x0010
        /*0024*/ 	.byte	0x00, 0xf5, 0x21, 0x00


	//----- nvinfo : EIATTR_KPARAM_INFO
	.align		4
.L_17:
        /*0028*/ 	.byte	0x04, 0x17
        /*002a*/ 	.short	(.L_19 - .L_18)
.L_18:
        /*002c*/ 	.word	0x00000000
        /*0030*/ 	.short	0x0001
        /*0032*/ 	.short	0x0008
        /*0034*/ 	.byte	0x00, 0xf5, 0x21, 0x00


	//----- nvinfo : EIATTR_KPARAM_INFO
	.align		4
.L_19:
        /*0038*/ 	.byte	0x04, 0x17
        /*003a*/ 	.short	(.L_21 - .L_20)
.L_20:
        /*003c*/ 	.word	0x00000000
        /*0040*/ 	.short	0x0000
        /*0042*/ 	.short	0x0000
        /*0044*/ 	.byte	0x00, 0xf5, 0x21, 0x00


	//----- nvinfo : EIATTR_SPARSE_MMA_MASK
	.align		4
.L_21:
        /*0048*/ 	.byte	0x03, 0x50
        /*004a*/ 	.short	0x0000


	//----- nvinfo : EIATTR_MAXREG_COUNT
	.align		4
        /*004c*/ 	.byte	0x03, 0x1b
        /*004e*/ 	.short	0x00ff


	//----- nvinfo : EIATTR_MERCURY_ISA_VERSION
	.align		4
        /*0050*/ 	.byte	0x03, 0x5f
        /*0052*/ 	.short	0x0101


	//----- nvinfo : EIATTR_VRC_CTA_INIT_COUNT
	.align		4
        /*0054*/ 	.byte	0x02, 0x4a
	.zero		1
	.zero		1


	//----- nvinfo : EIATTR_EXIT_INSTR_OFFSETS
	.align		4
        /*0058*/ 	.byte	0x04, 0x1c
        /*005a*/ 	.short	(.L_23 - .L_22)


	//   ....[0]....
.L_22:
        /*005c*/ 	.word	0x00000070


	//   ....[1]....
        /*0060*/ 	.word	0x00000130


	//----- nvinfo : EIATTR_CBANK_PARAM_SIZE
	.align		4
.L_23:
        /*0064*/ 	.byte	0x03, 0x19
        /*0066*/ 	.short	0x001c


	//----- nvinfo : EIATTR_PARAM_CBANK
	.align		4
        /*0068*/ 	.byte	0x04, 0x0a
        /*006a*/ 	.short	(.L_25 - .L_24)
	.align		4
.L_24:
        /*006c*/ 	.word	index@(.nv.constant0._Z6vecAddIfEvPT_S1_S1_i)
        /*0070*/ 	.short	0x0380
        /*0072*/ 	.short	0x001c


	//----- nvinfo : EIATTR_SW_WAR
	.align		4
.L_25:
        /*0074*/ 	.byte	0x04, 0x36
        /*0076*/ 	.short	(.L_27 - .L_26)
.L_26:
        /*0078*/ 	.word	0x00000008
.L_27:


//--------------------- .nv.info._Z6vecAddIdEvPT_S1_S1_i --------------------------
	.section	.nv.info._Z6vecAddIdEvPT_S1_S1_i,"",@"SHT_CUDA_INFO"
	.sectionflags	@""
	.align	4


	//----- nvinfo : EIATTR_CUDA_API_VERSION
	.align		4
        /*0000*/ 	.byte	0x04, 0x37
        /*0002*/ 	.short	(.L_29 - .L_28)
.L_28:
        /*0004*/ 	.word	0x00000082


	//----- nvinfo : EIATTR_KPARAM_INFO
	.align		4
.L_29:
        /*0008*/ 	.byte	0x04, 0x17
        /*000a*/ 	.short	(.L_31 - .L_30)
.L_30:
        /*000c*/ 	.word	0x00000000
        /*0010*/ 	.short	0x0003
        /*0012*/ 	.short	0x0018
        /*0014*/ 	.byte	0x00, 0xf0, 0x11, 0x00


	//----- nvinfo : EIATTR_KPARAM_INFO
	.align		4
.L_31:
        /*0018*/ 	.byte	0x04, 0x17
        /*001a*/ 	.short	(.L_33 - .L_32)
.L_32:
        /*001c*/ 	.word	0x00000000
        /*0020*/ 	.short	0x0002
        /*0022*/ 	.short	0x0010
        /*0024*/ 	.byte	0x00, 0xf5, 0x21, 0x00


	//----- nvinfo : EIATTR_KPARAM_INFO
	.align		4
.L_33:
        /*0028*/ 	.byte	0x04, 0x17
        /*002a*/ 	.short	(.L_35 - .L_34)
.L_34:
        /*002c*/ 	.word	0x00000000
        /*0030*/ 	.short	0x0001
        /*0032*/ 	.short	0x0008
        /*0034*/ 	.byte	0x00, 0xf5, 0x21, 0x00


	//----- nvinfo : EIATTR_KPARAM_INFO
	.align		4
.L_35:
        /*0038*/ 	.byte	0x04, 0x17
        /*003a*/ 	.short	(.L_37 - .L_36)
.L_36:
        /*003c*/ 	.word	0x00000000
        /*0040*/ 	.short	0x0000
        /*0042*/ 	.short	0x0000
        /*0044*/ 	.byte	0x00, 0xf5, 0x21, 0x00


	//----- nvinfo : EIATTR_SPARSE_MMA_MASK
	.align		4
.L_37:
        /*0048*/ 	.byte	0x03, 0x50
        /*004a*/ 	.short	0x0000


	//----- nvinfo : EIATTR_MAXREG_COUNT
	.align		4
        /*004c*/ 	.byte	0x03, 0x1b
        /*004e*/ 	.short	0x00ff


	//----- nvinfo : EIATTR_MERCURY_ISA_VERSION
	.align		4
        /*0050*/ 	.byte	0x03, 0x5f
        /*0052*/ 	.short	0x0101


	//----- nvinfo : EIATTR_VRC_CTA_INIT_COUNT
	.align		4
        /*0054*/ 	.byte	0x02, 0x4a
	.zero		1
	.zero		1


	//----- nvinfo : EIATTR_EXIT_INSTR_OFFSETS
	.align		4
        /*0058*/ 	.byte	0x04, 0x1c
        /*005a*/ 	.short	(.L_39 - .L_38)


	//   ....[0]....
.L_38:
        /*005c*/ 	.word	0x00000070


	//   ....[1]....
        /*0060*/ 	.word	0x00000130


	//----- nvinfo : EIATTR_CBANK_PARAM_SIZE
	.align		4
.L_39:
        /*0064*/ 	.byte	0x03, 0x19
        /*0066*/ 	.short	0x001c


	//----- nvinfo : EIATTR_PARAM_CBANK
	.align		4
        /*0068*/ 	.byte	0x04, 0x0a
        /*006a*/ 	.short	(.L_41 - .L_40)
	.align		4
.L_40:
        /*006c*/ 	.word	index@(.nv.constant0._Z6vecAddIdEvPT_S1_S1_i)
        /*0070*/ 	.short	0x0380
        /*0072*/ 	.short	0x001c


	//----- nvinfo : EIATTR_SW_WAR
	.align		4
.L_41:
        /*0074*/ 	.byte	0x04, 0x36
        /*0076*/ 	.short	(.L_43 - .L_42)
.L_42:
        /*0078*/ 	.word	0x00000008
.L_43:


//--------------------- .nv.callgraph             --------------------------
	.section	.nv.callgraph,"",@"SHT_CUDA_CALLGRAPH"
	.align	4
	.sectionentsize	8
	.align		4
        /*0000*/ 	.word	0x00000000
	.align		4
        /*0004*/ 	.word	0xffffffff
	.align		4
        /*0008*/ 	.word	0x00000000
	.align		4
        /*000c*/ 	.word	0xfffffffe
	.align		4
        /*0010*/ 	.word	0x00000000
	.align		4
        /*0014*/ 	.word	0xfffffffd
	.align		4
        /*0018*/ 	.word	0x00000000
	.align		4
        /*001c*/ 	.word	0xfffffffc


//--------------------- .text._Z6vecAddIfEvPT_S1_S1_i --------------------------
	.section	.text._Z6vecAddIfEvPT_S1_S1_i,"ax",@progbits
	.align	128
        .global         _Z6vecAddIfEvPT_S1_S1_i
        .type           _Z6vecAddIfEvPT_S1_S1_i,@function
        .size           _Z6vecAddIfEvPT_S1_S1_i,(.L_x_2 - _Z6vecAddIfEvPT_S1_S1_i)
        .other          _Z6vecAddIfEvPT_S1_S1_i,@"STO_CUDA_ENTRY STV_DEFAULT"
_Z6vecAddIfEvPT_S1_S1_i:
.text._Z6vecAddIfEvPT_S1_S1_i:
[----:B------:R-:W-:Y:S01]  /*0000*/  LDC R1, c[0x0][0x37c] ;  /* 0x0000df00ff017b82 */ /* 0x000fe20000000800 */
[----:B------:R-:W0:Y:S07]  /*0010*/  S2R R0, SR_TID.X ;  /* 0x0000000000007919 */ /* 0x000e2e0000002100 */
[----:B------:R-:W0:Y:S01]  /*0020*/  S2UR UR4, SR_CTAID.X ;  /* 0x00000000000479c3 */ /* 0x000e220000002500 */
[----:B------:R-:W1:Y:S07]  /*0030*/  LDCU UR5, c[0x0][0x398] ;  /* 0x00007300ff0577ac */ /* 0x000e6e0008000800 */
[----:B------:R-:W0:Y:S02]  /*0040*/  LDC R9, c[0x0][0x360] ;  /* 0x0000d800ff097b82 */ /* 0x000e240000000800 */
[----:B0-----:R-:W-:-:S05]  /*0050*/  IMAD R9, R9, UR4, R0 ;  /* 0x0000000409097c24 */ /* 0x001fca000f8e0200 */
[----:B-1----:R-:W-:-:S13]  /*0060*/  ISETP.GE.AND P0, PT, R9, UR5, PT ;  /* 0x0000000509007c0c */ /* 0x002fda000bf06270 */
[----:B------:R-:W-:Y:S05]  /*0070*/  @P0 EXIT ;  /* 0x000000000000094d */ /* 0x000fea0003800000 */
[----:B------:R-:W0:Y:S01]  /*0080*/  LDC.64 R2, c[0x0][0x380] ;  /* 0x0000e000ff027b82 */ /* 0x000e220000000a00 */
[----:B------:R-:W1:Y:S07]  /*0090*/  LDCU.64 UR4, c[0x0][0x358] ;  /* 0x00006b00ff0477ac */ /* 0x000e6e0008000a00 */
[----:B------:R-:W2:Y:S08]  /*00a0*/  LDC.64 R4, c[0x0][0x388] ;  /* 0x0000e200ff047b82 */ /* 0x000eb00000000a00 */
[----:B------:R-:W3:Y:S01]  /*00b0*/  LDC.64 R6, c[0x0][0x390] ;  /* 0x0000e400ff067b82 */ /* 0x000ee20000000a00 */
[----:B0-----:R-:W-:-:S06]  /*00c0*/  IMAD.WIDE R2, R9, 0x4, R2 ;  /* 0x0000000409027825 */ /* 0x001fcc00078e0202 */
[----:B-1----:R-:W4:Y:S01]  /*00d0*/  LDG.E R2, desc[UR4][R2.64] ;  /* 0x0000000402027981 */ /* 0x002f22000c1e1900 */
[----:B--2---:R-:W-:-:S06]  /*00e0*/  IMAD.WIDE R4, R9, 0x4, R4 ;  /* 0x0000000409047825 */ /* 0x004fcc00078e0204 */
[----:B------:R-:W4:Y:S01]  /*00f0*/  LDG.E R5, desc[UR4][R4.64] ;  /* 0x0000000404057981 */ /* 0x000f22000c1e1900 */
[----:B---3--:R-:W-:-:S04]  /*0100*/  IMAD.WIDE R6, R9, 0x4, R6 ;  /* 0x0000000409067825 */ /* 0x008fc800078e0206 */
[----:B----4-:R-:W-:-:S05]  /*0110*/  FADD R9, R2, R5 ;  /* 0x0000000502097221 */ /* 0x010fca0000000000 */
[----:B------:R-:W-:Y:S01]  /*0120*/  STG.E desc[UR4][R6.64], R9 ;  /* 0x0000000906007986 */ /* 0x000fe2000c101904 */
[----:B------:R-:W-:Y:S05]  /*0130*/  EXIT ;  /* 0x000000000000794d */ /* 0x000fea0003800000 */
.L_x_0:
[----:B------:R-:W-:-:S00]  /*0140*/  BRA `(.L_x_0) ;  /* 0xfffffffc00fc7947 */ /* 0x000fc0000383ffff */
[----:B------:R-:W-:-:S00]  /*0150*/  NOP ;  /* 0x0000000000007918 */ /* 0x000fc00000000000 */
        /* <DEDUP_REMOVED lines=10> */
.L_x_2:


//--------------------- .text._Z6vecAddIdEvPT_S1_S1_i --------------------------
	.section	.text._Z6vecAddIdEvPT_S1_S1_i,"ax",@progbits
	.align	128
        .global         _Z6vecAddIdEvPT_S1_S1_i
        .type           _Z6vecAddIdEvPT_S1_S1_i,@function
        .size           _Z6vecAddIdEvPT_S1_S1_i,(.L_x_3 - _Z6vecAddIdEvPT_S1_S1_i)
        .other          _Z6vecAddIdEvPT_S1_S1_i,@"STO_CUDA_ENTRY STV_DEFAULT"
_Z6vecAddIdEvPT_S1_S1_i:
.text._Z6vecAddIdEvPT_S1_S1_i:
        /* <DEDUP_REMOVED lines=13> */
[----:B-1----:R-:W4:Y:S01]  /*00d0*/  LDG.E.64 R2, desc[UR4][R2.64] ;  /* 0x0000000402027981 */ /* 0x002f22000c1e1b00 */
[----:B--2---:R-:W-:-:S06]  /*00e0*/  IMAD.WIDE R4, R11, 0x8, R4 ;  /* 0x000000080b047825 */ /* 0x004fcc00078e0204 */
[----:B------:R-:W4:Y:S01]  /*00f0*/  LDG.E.64 R4, desc[UR4][R4.64] ;  /* 0x0000000404047981 */ /* 0x000f22000c1e1b00 */
[----:B---3--:R-:W-:Y:S01]  /*0100*/  IMAD.WIDE R8, R11, 0x8, R8 ;  /* 0x000000080b087825 */ /* 0x008fe200078e0208 */
[----:B----4-:R-:W-:-:S07]  /*0110*/  DADD R6, R2, R4 ;  /* 0x0000000002067229 */ /* 0x010fce0000000004 */
[----:B------:R-:W-:Y:S01]  /*0120*/  STG.E.64 desc[UR4][R8.64], R6 ;  /* 0x0000000608007986 */ /* 0x000fe2000c101b04 */
[----:B------:R-:W-:Y:S05]  /*0130*/  EXIT ;  /* 0x000000000000794d */ /* 0x000fea0003800000 */
.L_x_1:
        /* <DEDUP_REMOVED lines=12> */
.L_x_3:


//--------------------- .nv.shared.reserved.0     --------------------------
	.section	.nv.shared.reserved.0,"aw",@nobits
	.weak		__nv_reservedSMEM_offset_0_alias
	.size		__nv_reservedSMEM_offset_0_alias, 0, 64
	.other		__nv_reservedSMEM_offset_0_alias,@"STO_CUDA_RESERVED_SHARED STV_DEFAULT"
__nv_reservedSMEM_offset_0_alias:
	.zero		0
	.zero		64


//--------------------- .nv.constant0._Z6vecAddIfEvPT_S1_S1_i --------------------------
	.section	.nv.constant0._Z6vecAddIfEvPT_S1_S1_i,"a",@progbits
	.sectionflags	@""
	.align	4
.nv.constant0._Z6vecAddIfEvPT_S1_S1_i:
	.zero		924


//--------------------- .nv.constant0._Z6vecAddIdEvPT_S1_S1_i --------------------------
	.section	.nv.constant0._Z6vecAddIdEvPT_S1_S1_i,"a",@progbits
	.sectionflags	@""
	.align	4
.nv.constant0._Z6vecAddIdEvPT_S1_S1_i:
	.zero		924


//--------------------- SYMBOLS --------------------------

	.type		.nv.reservedSmem.offset0,@object
	.size		.nv.reservedSmem.offset0,0x4
